//
// Generated by NVIDIA NVVM Compiler
//
// Compiler Build ID: CL-36424714
// Cuda compilation tools, release 13.0, V13.0.88
// Based on NVVM 20.0.0
//

.version 9.0
.target sm_100
.address_size 64

	// .globl	my_kernel_kernel0
// _ZZ17my_kernel_kernel0E18PaddedInput_shared has been demoted
// _ZZ17my_kernel_kernel0E18placeholder_shared has been demoted

.visible .entry my_kernel_kernel0(
	.param .u64 .ptr .align 1 my_kernel_kernel0_param_0,
	.param .u64 .ptr .align 1 my_kernel_kernel0_param_1,
	.param .u64 .ptr .align 1 my_kernel_kernel0_param_2,
	.param .u64 .ptr .align 1 my_kernel_kernel0_param_3
)
{
	.reg .pred 	%p<10>;
	.reg .b16 	%rs<6>;
	.reg .b32 	%r<72>;
	.reg .b32 	%f<336>;
	.reg .b64 	%rd<34>;
	// demoted variable
	.shared .align 4 .b8 _ZZ17my_kernel_kernel0E18PaddedInput_shared[2312];
	// demoted variable
	.shared .align 4 .b8 _ZZ17my_kernel_kernel0E18placeholder_shared[128];
	ld.param.u64 	%rd12, [my_kernel_kernel0_param_0];
	cvta.to.global.u64 	%rd1, %rd12;
	mov.u32 	%r1, %tid.x;
	cvt.u16.u32 	%rs1, %r1;
	mul.hi.u16 	%rs2, %rs1, 1928;
	mul.lo.s16 	%rs3, %rs2, 34;
	sub.s16 	%rs4, %rs1, %rs3;
	shr.u16 	%rs5, %rs4, 1;
	cvt.u32.u16 	%r25, %rs5;
	shl.b32 	%r26, %r1, 6;
	and.b32  	%r27, %r26, 65408;
	and.b32  	%r28, %r1, 1;
	shl.b32 	%r29, %r1, 2;
	mov.u32 	%r30, _ZZ17my_kernel_kernel0E18PaddedInput_shared;
	add.s32 	%r2, %r30, %r29;
	mov.u32 	%r31, %ctaid.x;
	shl.b32 	%r3, %r1, 4;
	shl.b32 	%r4, %r31, 4;
	shl.b32 	%r32, %r1, 1;
	and.b32  	%r5, %r32, 14;
	shl.b32 	%r33, %r1, 3;
	and.b32  	%r34, %r33, 56;
	mov.u32 	%r35, _ZZ17my_kernel_kernel0E18placeholder_shared;
	add.s32 	%r6, %r35, %r34;
	add.s32 	%r7, %r25, -3;
	and.b32  	%r36, %r1, 1016;
	add.s32 	%r8, %r30, %r36;
	or.b32  	%r9, %r27, %r28;
	mov.b32 	%r67, 0;
	mov.f32 	%f297, 0f00000000;
	mov.f32 	%f298, %f297;
	mov.f32 	%f299, %f297;
	mov.f32 	%f300, %f297;
	mov.f32 	%f301, %f297;
	mov.f32 	%f302, %f297;
	mov.f32 	%f303, %f297;
	mov.f32 	%f304, %f297;
	mov.f32 	%f305, %f297;
	mov.f32 	%f306, %f297;
	mov.f32 	%f307, %f297;
	mov.f32 	%f308, %f297;
	mov.f32 	%f309, %f297;
	mov.f32 	%f310, %f297;
	mov.f32 	%f311, %f297;
	mov.f32 	%f312, %f297;
	mov.f32 	%f313, %f297;
	mov.f32 	%f314, %f297;
	mov.f32 	%f315, %f297;
	mov.f32 	%f316, %f297;
	mov.f32 	%f317, %f297;
	mov.f32 	%f318, %f297;
	mov.f32 	%f319, %f297;
	mov.f32 	%f320, %f297;
	mov.f32 	%f321, %f297;
	mov.f32 	%f322, %f297;
	mov.f32 	%f323, %f297;
	mov.f32 	%f324, %f297;
	mov.f32 	%f325, %f297;
	mov.f32 	%f326, %f297;
	mov.f32 	%f327, %f297;
	mov.f32 	%f328, %f297;
	mov.f32 	%f329, %f297;
	mov.f32 	%f330, %f297;
$L__BB0_1:
	add.s32 	%r11, %r67, %r7;
	shl.b32 	%r38, %r67, 7;
	shl.b32 	%r39, %r67, 14;
	mov.u32 	%r40, %ctaid.x;
	and.b32  	%r41, %r1, 8;
	add.s32 	%r42, %r40, %r41;
	shl.b32 	%r43, %r42, 4;
	shl.b32 	%r44, %r1, 1;
	and.b32  	%r45, %r44, 14;
	or.b32  	%r46, %r43, %r45;
	add.s32 	%r69, %r46, %r39;
	add.s32 	%r47, %r3, 8;
	and.b32  	%r48, %r47, 128;
	add.s32 	%r49, %r48, %r4;
	add.s32 	%r50, %r49, %r45;
	add.s32 	%r70, %r50, %r39;
	shl.b32 	%r51, %r1, 6;
	and.b32  	%r52, %r51, 3968;
	and.b32  	%r53, %r1, 1;
	or.b32  	%r54, %r52, %r53;
	add.s32 	%r55, %r54, %r38;
	mul.wide.u32 	%rd13, %r55, 4;
	add.s64 	%rd14, %rd1, %rd13;
	add.s64 	%rd33, %rd14, 137728;
	add.s32 	%r56, %r9, %r38;
	add.s32 	%r68, %r56, -384;
	mul.wide.u32 	%rd15, %r56, 4;
	add.s64 	%rd16, %rd1, %rd15;
	add.s64 	%rd32, %rd16, 68096;
	mov.b32 	%r71, 0;
$L__BB0_2:
	setp.gt.u32 	%p1, %r11, 16;
	mul.wide.s32 	%rd17, %r68, 4;
	add.s64 	%rd6, %rd1, %rd17;
	bar.sync 	0;
	mov.f32 	%f331, 0f00000000;
	@%p1 bra 	$L__BB0_4;
	ld.global.nc.f32 	%f331, [%rd6];
$L__BB0_4:
	st.shared.f32 	[%r2], %f331;
	mov.f32 	%f332, 0f00000000;
	@%p1 bra 	$L__BB0_6;
	ld.global.nc.f32 	%f332, [%rd32+-34816];
$L__BB0_6:
	st.shared.f32 	[%r2+544], %f332;
	mov.f32 	%f333, 0f00000000;
	@%p1 bra 	$L__BB0_8;
	ld.global.nc.f32 	%f333, [%rd32];
$L__BB0_8:
	st.shared.f32 	[%r2+1088], %f333;
	mov.f32 	%f334, 0f00000000;
	@%p1 bra 	$L__BB0_10;
	ld.global.nc.f32 	%f334, [%rd32+34816];
$L__BB0_10:
	setp.gt.u32 	%p5, %r1, 33;
	st.shared.f32 	[%r2+1632], %f334;
	@%p5 bra 	$L__BB0_15;
	shr.u32 	%r57, %r1, 1;
	add.s32 	%r58, %r57, %r67;
	add.s32 	%r59, %r58, -3;
	setp.gt.u32 	%p6, %r59, 16;
	mov.f32 	%f335, 0f00000000;
	@%p6 bra 	$L__BB0_13;
	ld.global.nc.f32 	%f335, [%rd33];
$L__BB0_13:
	setp.gt.u32 	%p7, %r1, 15;
	st.shared.f32 	[%r2+2176], %f335;
	@%p7 bra 	$L__BB0_15;
	ld.param.u64 	%rd29, [my_kernel_kernel0_param_1];
	cvta.to.global.u64 	%rd18, %rd29;
	mul.wide.u32 	%rd19, %r69, 4;
	add.s64 	%rd20, %rd18, %rd19;
	ld.global.nc.f32 	%f119, [%rd20];
	shl.b32 	%r60, %r1, 3;
	mov.u32 	%r61, _ZZ17my_kernel_kernel0E18placeholder_shared;
	add.s32 	%r62, %r61, %r60;
	st.shared.f32 	[%r62], %f119;
	add.s32 	%r63, %r70, 1;
	mul.wide.u32 	%rd21, %r63, 4;
	add.s64 	%rd22, %rd18, %rd21;
	ld.global.nc.f32 	%f120, [%rd22];
	st.shared.f32 	[%r62+4], %f120;
$L__BB0_15:
	bar.sync 	0;
	ld.shared.f32 	%f121, [%r6+68];
	ld.shared.f32 	%f122, [%r6+4];
	ld.shared.f32 	%f123, [%r6+64];
	ld.shared.f32 	%f124, [%r6];
	ld.shared.f32 	%f125, [%r8];
	fma.rn.f32 	%f126, %f125, %f124, %f330;
	ld.shared.f32 	%f127, [%r8+4];
	fma.rn.f32 	%f330, %f127, %f123, %f126;
	fma.rn.f32 	%f128, %f125, %f122, %f329;
	fma.rn.f32 	%f329, %f127, %f121, %f128;
	ld.shared.f32 	%f129, [%r8+136];
	fma.rn.f32 	%f130, %f129, %f124, %f328;
	ld.shared.f32 	%f131, [%r8+140];
	fma.rn.f32 	%f328, %f131, %f123, %f130;
	fma.rn.f32 	%f132, %f129, %f122, %f327;
	fma.rn.f32 	%f327, %f131, %f121, %f132;
	ld.shared.f32 	%f133, [%r8+272];
	fma.rn.f32 	%f134, %f133, %f124, %f326;
	ld.shared.f32 	%f135, [%r8+276];
	fma.rn.f32 	%f326, %f135, %f123, %f134;
	fma.rn.f32 	%f136, %f133, %f122, %f325;
	fma.rn.f32 	%f325, %f135, %f121, %f136;
	ld.shared.f32 	%f137, [%r8+408];
	fma.rn.f32 	%f138, %f137, %f124, %f324;
	ld.shared.f32 	%f139, [%r8+412];
	fma.rn.f32 	%f324, %f139, %f123, %f138;
	fma.rn.f32 	%f140, %f137, %f122, %f323;
	fma.rn.f32 	%f323, %f139, %f121, %f140;
	ld.shared.f32 	%f141, [%r8+544];
	fma.rn.f32 	%f142, %f141, %f124, %f322;
	ld.shared.f32 	%f143, [%r8+548];
	fma.rn.f32 	%f322, %f143, %f123, %f142;
	fma.rn.f32 	%f144, %f141, %f122, %f321;
	fma.rn.f32 	%f321, %f143, %f121, %f144;
	ld.shared.f32 	%f145, [%r8+680];
	fma.rn.f32 	%f146, %f145, %f124, %f320;
	ld.shared.f32 	%f147, [%r8+684];
	fma.rn.f32 	%f320, %f147, %f123, %f146;
	fma.rn.f32 	%f148, %f145, %f122, %f319;
	fma.rn.f32 	%f319, %f147, %f121, %f148;
	ld.shared.f32 	%f149, [%r8+816];
	fma.rn.f32 	%f150, %f149, %f124, %f318;
	ld.shared.f32 	%f151, [%r8+820];
	fma.rn.f32 	%f318, %f151, %f123, %f150;
	fma.rn.f32 	%f152, %f149, %f122, %f317;
	fma.rn.f32 	%f317, %f151, %f121, %f152;
	ld.shared.f32 	%f153, [%r8+952];
	fma.rn.f32 	%f154, %f153, %f124, %f316;
	ld.shared.f32 	%f155, [%r8+956];
	fma.rn.f32 	%f316, %f155, %f123, %f154;
	fma.rn.f32 	%f156, %f153, %f122, %f315;
	fma.rn.f32 	%f315, %f155, %f121, %f156;
	ld.shared.f32 	%f157, [%r8+1088];
	fma.rn.f32 	%f158, %f157, %f124, %f314;
	ld.shared.f32 	%f159, [%r8+1092];
	fma.rn.f32 	%f314, %f159, %f123, %f158;
	fma.rn.f32 	%f160, %f157, %f122, %f313;
	fma.rn.f32 	%f313, %f159, %f121, %f160;
	ld.shared.f32 	%f161, [%r8+1224];
	fma.rn.f32 	%f162, %f161, %f124, %f312;
	ld.shared.f32 	%f163, [%r8+1228];
	fma.rn.f32 	%f312, %f163, %f123, %f162;
	fma.rn.f32 	%f164, %f161, %f122, %f311;
	fma.rn.f32 	%f311, %f163, %f121, %f164;
	ld.shared.f32 	%f165, [%r8+1360];
	fma.rn.f32 	%f166, %f165, %f124, %f310;
	ld.shared.f32 	%f167, [%r8+1364];
	fma.rn.f32 	%f310, %f167, %f123, %f166;
	fma.rn.f32 	%f168, %f165, %f122, %f309;
	fma.rn.f32 	%f309, %f167, %f121, %f168;
	ld.shared.f32 	%f169, [%r8+1496];
	fma.rn.f32 	%f170, %f169, %f124, %f308;
	ld.shared.f32 	%f171, [%r8+1500];
	fma.rn.f32 	%f308, %f171, %f123, %f170;
	fma.rn.f32 	%f172, %f169, %f122, %f307;
	fma.rn.f32 	%f307, %f171, %f121, %f172;
	ld.shared.f32 	%f173, [%r8+1632];
	fma.rn.f32 	%f174, %f173, %f124, %f306;
	ld.shared.f32 	%f175, [%r8+1636];
	fma.rn.f32 	%f306, %f175, %f123, %f174;
	fma.rn.f32 	%f176, %f173, %f122, %f305;
	fma.rn.f32 	%f305, %f175, %f121, %f176;
	ld.shared.f32 	%f177, [%r8+1768];
	fma.rn.f32 	%f178, %f177, %f124, %f304;
	ld.shared.f32 	%f179, [%r8+1772];
	fma.rn.f32 	%f304, %f179, %f123, %f178;
	fma.rn.f32 	%f180, %f177, %f122, %f303;
	fma.rn.f32 	%f303, %f179, %f121, %f180;
	ld.shared.f32 	%f181, [%r8+1904];
	fma.rn.f32 	%f182, %f181, %f124, %f302;
	ld.shared.f32 	%f183, [%r8+1908];
	fma.rn.f32 	%f302, %f183, %f123, %f182;
	fma.rn.f32 	%f184, %f181, %f122, %f301;
	fma.rn.f32 	%f301, %f183, %f121, %f184;
	ld.shared.f32 	%f185, [%r8+2040];
	fma.rn.f32 	%f186, %f185, %f124, %f300;
	ld.shared.f32 	%f187, [%r8+2044];
	fma.rn.f32 	%f300, %f187, %f123, %f186;
	fma.rn.f32 	%f188, %f185, %f122, %f299;
	fma.rn.f32 	%f299, %f187, %f121, %f188;
	ld.shared.f32 	%f189, [%r8+2176];
	fma.rn.f32 	%f190, %f189, %f124, %f298;
	ld.shared.f32 	%f191, [%r8+2180];
	fma.rn.f32 	%f298, %f191, %f123, %f190;
	fma.rn.f32 	%f192, %f189, %f122, %f297;
	fma.rn.f32 	%f297, %f191, %f121, %f192;
	add.s32 	%r71, %r71, 1;
	add.s32 	%r70, %r70, 256;
	add.s32 	%r69, %r69, 256;
	add.s64 	%rd33, %rd33, 8;
	add.s32 	%r68, %r68, 2;
	add.s64 	%rd32, %rd32, 8;
	setp.ne.s32 	%p8, %r71, 64;
	@%p8 bra 	$L__BB0_2;
	add.s32 	%r67, %r67, 1;
	setp.ne.s32 	%p9, %r67, 7;
	@%p9 bra 	$L__BB0_1;
	ld.param.u64 	%rd31, [my_kernel_kernel0_param_3];
	ld.param.u64 	%rd30, [my_kernel_kernel0_param_2];
	cvta.to.global.u64 	%rd23, %rd30;
	cvta.to.global.u64 	%rd24, %rd31;
	add.s32 	%r64, %r5, %r4;
	and.b32  	%r65, %r3, 16256;
	add.s32 	%r66, %r64, %r65;
	mul.wide.u32 	%rd25, %r64, 4;
	add.s64 	%rd26, %rd24, %rd25;
	ld.global.nc.f32 	%f193, [%rd26];
	add.f32 	%f194, %f330, %f193;
	max.f32 	%f195, %f194, 0f00000000;
	mul.wide.u32 	%rd27, %r66, 4;
	add.s64 	%rd28, %rd23, %rd27;
	st.global.f32 	[%rd28], %f195;
	ld.global.nc.f32 	%f196, [%rd26+4];
	add.f32 	%f197, %f329, %f196;
	max.f32 	%f198, %f197, 0f00000000;
	st.global.f32 	[%rd28+4], %f198;
	add.f32 	%f199, %f328, %f193;
	max.f32 	%f200, %f199, 0f00000000;
	st.global.f32 	[%rd28+8704], %f200;
	add.f32 	%f201, %f327, %f196;
	max.f32 	%f202, %f201, 0f00000000;
	st.global.f32 	[%rd28+8708], %f202;
	add.f32 	%f203, %f326, %f193;
	max.f32 	%f204, %f203, 0f00000000;
	st.global.f32 	[%rd28+17408], %f204;
	add.f32 	%f205, %f325, %f196;
	max.f32 	%f206, %f205, 0f00000000;
	st.global.f32 	[%rd28+17412], %f206;
	add.f32 	%f207, %f324, %f193;
	max.f32 	%f208, %f207, 0f00000000;
	st.global.f32 	[%rd28+26112], %f208;
	add.f32 	%f209, %f323, %f196;
	max.f32 	%f210, %f209, 0f00000000;
	st.global.f32 	[%rd28+26116], %f210;
	add.f32 	%f211, %f322, %f193;
	max.f32 	%f212, %f211, 0f00000000;
	st.global.f32 	[%rd28+34816], %f212;
	add.f32 	%f213, %f321, %f196;
	max.f32 	%f214, %f213, 0f00000000;
	st.global.f32 	[%rd28+34820], %f214;
	add.f32 	%f215, %f320, %f193;
	max.f32 	%f216, %f215, 0f00000000;
	st.global.f32 	[%rd28+43520], %f216;
	add.f32 	%f217, %f319, %f196;
	max.f32 	%f218, %f217, 0f00000000;
	st.global.f32 	[%rd28+43524], %f218;
	add.f32 	%f219, %f318, %f193;
	max.f32 	%f220, %f219, 0f00000000;
	st.global.f32 	[%rd28+52224], %f220;
	add.f32 	%f221, %f317, %f196;
	max.f32 	%f222, %f221, 0f00000000;
	st.global.f32 	[%rd28+52228], %f222;
	add.f32 	%f223, %f316, %f193;
	max.f32 	%f224, %f223, 0f00000000;
	st.global.f32 	[%rd28+60928], %f224;
	add.f32 	%f225, %f315, %f196;
	max.f32 	%f226, %f225, 0f00000000;
	st.global.f32 	[%rd28+60932], %f226;
	add.f32 	%f227, %f314, %f193;
	max.f32 	%f228, %f227, 0f00000000;
	st.global.f32 	[%rd28+69632], %f228;
	add.f32 	%f229, %f313, %f196;
	max.f32 	%f230, %f229, 0f00000000;
	st.global.f32 	[%rd28+69636], %f230;
	add.f32 	%f231, %f312, %f193;
	max.f32 	%f232, %f231, 0f00000000;
	st.global.f32 	[%rd28+78336], %f232;
	add.f32 	%f233, %f311, %f196;
	max.f32 	%f234, %f233, 0f00000000;
	st.global.f32 	[%rd28+78340], %f234;
	add.f32 	%f235, %f310, %f193;
	max.f32 	%f236, %f235, 0f00000000;
	st.global.f32 	[%rd28+87040], %f236;
	add.f32 	%f237, %f309, %f196;
	max.f32 	%f238, %f237, 0f00000000;
	st.global.f32 	[%rd28+87044], %f238;
	add.f32 	%f239, %f308, %f193;
	max.f32 	%f240, %f239, 0f00000000;
	st.global.f32 	[%rd28+95744], %f240;
	add.f32 	%f241, %f307, %f196;
	max.f32 	%f242, %f241, 0f00000000;
	st.global.f32 	[%rd28+95748], %f242;
	add.f32 	%f243, %f306, %f193;
	max.f32 	%f244, %f243, 0f00000000;
	st.global.f32 	[%rd28+104448], %f244;
	add.f32 	%f245, %f305, %f196;
	max.f32 	%f246, %f245, 0f00000000;
	st.global.f32 	[%rd28+104452], %f246;
	add.f32 	%f247, %f304, %f193;
	max.f32 	%f248, %f247, 0f00000000;
	st.global.f32 	[%rd28+113152], %f248;
	add.f32 	%f249, %f303, %f196;
	max.f32 	%f250, %f249, 0f00000000;
	st.global.f32 	[%rd28+113156], %f250;
	add.f32 	%f251, %f302, %f193;
	max.f32 	%f252, %f251, 0f00000000;
	st.global.f32 	[%rd28+121856], %f252;
	add.f32 	%f253, %f301, %f196;
	max.f32 	%f254, %f253, 0f00000000;
	st.global.f32 	[%rd28+121860], %f254;
	add.f32 	%f255, %f300, %f193;
	max.f32 	%f256, %f255, 0f00000000;
	st.global.f32 	[%rd28+130560], %f256;
	add.f32 	%f257, %f299, %f196;
	max.f32 	%f258, %f257, 0f00000000;
	st.global.f32 	[%rd28+130564], %f258;
	add.f32 	%f259, %f298, %f193;
	max.f32 	%f260, %f259, 0f00000000;
	st.global.f32 	[%rd28+139264], %f260;
	add.f32 	%f261, %f297, %f196;
	max.f32 	%f262, %f261, 0f00000000;
	st.global.f32 	[%rd28+139268], %f262;
	ret;

}


// ===== COMPILED SASS (sm_100) =====

	.target	sm_100

	.elftype	@"ET_EXEC"


//--------------------- .note.nv.tkinfo           --------------------------
	.section	.note.nv.tkinfo,"",@"SHT_NOTE"
	.sectionflags	@"SHF_NOTE_NV_TKINFO"
	.tkinfo
        /*0018*/ 	.word	0x00000002
        /*0030*/ 	.string	""
        /*0030*/ 	.string	"ptxas"
        /*0030*/ 	.string	"Cuda compilation tools, release 13.0, V13.0.88"
        /*0030*/ 	.string	"Build cuda_13.0.r13.0/compiler.36424714_0"
        /*0030*/ 	.string	"-arch sm_100 -m 64 "



//--------------------- .note.nv.cuinfo           --------------------------
	.section	.note.nv.cuinfo,"",@"SHT_NOTE"
	.sectionflags	@"SHF_NOTE_NV_CUINFO"
        /*0018*/ 	.short	0x0002
        /*001a*/ 	.short	0x0064
        /*001c*/ 	.short	0x0082
	.zero		2


//--------------------- .nv.info                  --------------------------
	.section	.nv.info,"",@"SHT_CUDA_INFO"
	.align	4


	//----- nvinfo : EIATTR_REGCOUNT
	.align		4
        /*0000*/ 	.byte	0x04, 0x2f
        /*0002*/ 	.short	(.L_1 - .L_0)
	.align		4
.L_0:
        /*0004*/ 	.word	index@(my_kernel_kernel0)
        /*0008*/ 	.word	0x00000040


	//----- nvinfo : EIATTR_FRAME_SIZE
	.align		4
.L_1:
        /*000c*/ 	.byte	0x04, 0x11
        /*000e*/ 	.short	(.L_3 - .L_2)
	.align		4
.L_2:
        /*0010*/ 	.word	index@(my_kernel_kernel0)
        /*0014*/ 	.word	0x00000000


	//----- nvinfo : EIATTR_MIN_STACK_SIZE
	.align		4
.L_3:
        /*0018*/ 	.byte	0x04, 0x12
        /*001a*/ 	.short	(.L_5 - .L_4)
	.align		4
.L_4:
        /*001c*/ 	.word	index@(my_kernel_kernel0)
        /*0020*/ 	.word	0x00000000
.L_5:


//--------------------- .nv.compat                --------------------------
	.section	.nv.compat,"",@"SHT_CUDA_COMPAT_INFO"
	.align	4
        /*0000*/ 	.byte	0x02, 0x09, 0x00, 0x00, 0x02, 0x02, 0x01, 0x00, 0x02, 0x05, 0x05, 0x00, 0x03, 0x07, 0x01, 0x01
        /*0010*/ 	.byte	0x02, 0x03, 0x00, 0x00, 0x02, 0x06, 0x01, 0x00, 0x04, 0x0b, 0x08, 0x00, 0x09, 0x00, 0x00, 0x00
        /*0020*/ 	.byte	0x00, 0x00, 0x00, 0x00


//--------------------- .nv.info.my_kernel_kernel0 --------------------------
	.section	.nv.info.my_kernel_kernel0,"",@"SHT_CUDA_INFO"
	.sectionflags	@""
	.align	4


	//----- nvinfo : EIATTR_CUDA_API_VERSION
	.align		4
        /*0000*/ 	.byte	0x04, 0x37
        /*0002*/ 	.short	(.L_7 - .L_6)
.L_6:
        /*0004*/ 	.word	0x00000082


	//----- nvinfo : EIATTR_KPARAM_INFO
	.align		4
.L_7:
        /*0008*/ 	.byte	0x04, 0x17
        /*000a*/ 	.short	(.L_9 - .L_8)
.L_8:
        /*000c*/ 	.word	0x00000000
        /*0010*/ 	.short	0x0003
        /*0012*/ 	.short	0x0018
        /*0014*/ 	.byte	0x00, 0xf5, 0x21, 0x00


	//----- nvinfo : EIATTR_KPARAM_INFO
	.align		4
.L_9:
        /*0018*/ 	.byte	0x04, 0x17
        /*001a*/ 	.short	(.L_11 - .L_10)
.L_10:
        /*001c*/ 	.word	0x00000000
        /*0020*/ 	.short	0x0002
        /*0022*/ 	.short	0x0010
        /*0024*/ 	.byte	0x00, 0xf5, 0x21, 0x00


	//----- nvinfo : EIATTR_KPARAM_INFO
	.align		4
.L_11:
        /*0028*/ 	.byte	0x04, 0x17
        /*002a*/ 	.short	(.L_13 - .L_12)
.L_12:
        /*002c*/ 	.word	0x00000000
        /*0030*/ 	.short	0x0001
        /*0032*/ 	.short	0x0008
        /*0034*/ 	.byte	0x00, 0xf5, 0x21, 0x00


	//----- nvinfo : EIATTR_KPARAM_INFO
	.align		4
.L_13:
        /*0038*/ 	.byte	0x04, 0x17
        /*003a*/ 	.short	(.L_15 - .L_14)
.L_14:
        /*003c*/ 	.word	0x00000000
        /*0040*/ 	.short	0x0000
        /*0042*/ 	.short	0x0000
        /*0044*/ 	.byte	0x00, 0xf5, 0x21, 0x00


	//----- nvinfo : EIATTR_SPARSE_MMA_MASK
	.align		4
.L_15:
        /*0048*/ 	.byte	0x03, 0x50
        /*004a*/ 	.short	0x0000


	//----- nvinfo : EIATTR_MAXREG_COUNT
	.align		4
        /*004c*/ 	.byte	0x03, 0x1b
        /*004e*/ 	.short	0x00ff


	//----- nvinfo : EIATTR_NUM_BARRIERS
	.align		4
        /*0050*/ 	.byte	0x02, 0x4c
        /*0052*/ 	.byte	0x01
	.zero		1


	//----- nvinfo : EIATTR_MERCURY_ISA_VERSION
	.align		4
        /*0054*/ 	.byte	0x03, 0x5f
        /*0056*/ 	.short	0x0101


	//----- nvinfo : EIATTR_VRC_CTA_INIT_COUNT
	.align		4
        /*0058*/ 	.byte	0x02, 0x4a
	.zero		1
	.zero		1


	//----- nvinfo : EIATTR_EXIT_INSTR_OFFSETS
	.align		4
        /*005c*/ 	.byte	0x04, 0x1c
        /*005e*/ 	.short	(.L_17 - .L_16)


	//   ....[0]....
.L_16:
        /*0060*/ 	.word	0x000014c0


	//----- nvinfo : EIATTR_CRS_STACK_SIZE
	.align		4
.L_17:
        /*0064*/ 	.byte	0x04, 0x1e
        /*0066*/ 	.short	(.L_19 - .L_18)
.L_18:
        /*0068*/ 	.word	0x00000000


	//----- nvinfo : EIATTR_CBANK_PARAM_SIZE
	.align		4
.L_19:
        /*006c*/ 	.byte	0x03, 0x19
        /*006e*/ 	.short	0x0020


	//----- nvinfo : EIATTR_PARAM_CBANK
	.align		4
        /*0070*/ 	.byte	0x04, 0x0a
        /*0072*/ 	.short	(.L_21 - .L_20)
	.align		4
.L_20:
        /*0074*/ 	.word	index@(.nv.constant0.my_kernel_kernel0)
        /*0078*/ 	.short	0x0380
        /*007a*/ 	.short	0x0020


	//----- nvinfo : EIATTR_SW_WAR
	.align		4
.L_21:
        /*007c*/ 	.byte	0x04, 0x36
        /*007e*/ 	.short	(.L_23 - .L_22)
.L_22:
        /*0080*/ 	.word	0x00000008
.L_23:


//--------------------- .nv.callgraph             --------------------------
	.section	.nv.callgraph,"",@"SHT_CUDA_CALLGRAPH"
	.align	4
	.sectionentsize	8
	.align		4
        /*0000*/ 	.word	0x00000000
	.align		4
        /*0004*/ 	.word	0xffffffff
	.align		4
        /*0008*/ 	.word	0x00000000
	.align		4
        /*000c*/ 	.word	0xfffffffe
	.align		4
        /*0010*/ 	.word	0x00000000
	.align		4
        /*0014*/ 	.word	0xfffffffd
	.align		4
        /*0018*/ 	.word	0x00000000
	.align		4
        /*001c*/ 	.word	0xfffffffc


//--------------------- .text.my_kernel_kernel0   --------------------------
	.section	.text.my_kernel_kernel0,"ax",@progbits
	.align	128
        .global         my_kernel_kernel0
        .type           my_kernel_kernel0,@function
        .size           my_kernel_kernel0,(.L_x_5 - my_kernel_kernel0)
        .other          my_kernel_kernel0,@"STO_CUDA_ENTRY STV_DEFAULT"
my_kernel_kernel0:
.text.my_kernel_kernel0:
[----:B------:R-:W-:Y:S01]  /*0000*/  LDC R1, c[0x0][0x37c] ;  /* 0x0000df00ff017b82 */ /* 0x000fe20000000800 */
[----:B------:R-:W0:Y:S07]  /*0010*/  S2R R0, SR_TID.X ;  /* 0x0000000000007919 */ /* 0x000e2e0000002100 */
[----:B------:R-:W1:Y:S01]  /*0020*/  S2UR UR7, SR_CgaCtaId ;  /* 0x00000000000779c3 */ /* 0x000e620000008800 */
[----:B------:R-:W-:Y:S01]  /*0030*/  UMOV UR4, 0x400 ;  /* 0x0000040000047882 */ /* 0x000fe20000000000 */
[----:B------:R-:W-:Y:S01]  /*0040*/  HFMA2 R54, -RZ, RZ, 0, 0 ;  /* 0x00000000ff367431 */ /* 0x000fe200000001ff */
[----:B------:R-:W-:Y:S01]  /*0050*/  UIADD3 UR6, UPT, UPT, UR4, 0x908, URZ ;  /* 0x0000090804067890 */ /* 0x000fe2000fffe0ff */
[----:B------:R-:W-:Y:S01]  /*0060*/  HFMA2 R20, -RZ, RZ, 0, 0 ;  /* 0x00000000ff147431 */ /* 0x000fe200000001ff */
[----:B------:R-:W-:-:S02]  /*0070*/  CS2R R52, SRZ ;  /* 0x0000000000347805 */ /* 0x000fc4000001ff00 */
[----:B------:R-:W-:Y:S02]  /*0080*/  CS2R R50, SRZ ;  /* 0x0000000000327805 */ /* 0x000fe4000001ff00 */
[----:B------:R-:W-:Y:S02]  /*0090*/  CS2R R48, SRZ ;  /* 0x0000000000307805 */ /* 0x000fe4000001ff00 */
[----:B------:R-:W-:Y:S02]  /*00a0*/  CS2R R46, SRZ ;  /* 0x00000000002e7805 */ /* 0x000fe4000001ff00 */
[----:B------:R-:W-:Y:S02]  /*00b0*/  CS2R R44, SRZ ;  /* 0x00000000002c7805 */ /* 0x000fe4000001ff00 */
[----:B------:R-:W-:Y:S02]  /*00c0*/  CS2R R42, SRZ ;  /* 0x00000000002a7805 */ /* 0x000fe4000001ff00 */
[----:B------:R-:W-:-:S02]  /*00d0*/  CS2R R40, SRZ ;  /* 0x0000000000287805 */ /* 0x000fc4000001ff00 */
[----:B------:R-:W-:Y:S02]  /*00e0*/  CS2R R38, SRZ ;  /* 0x0000000000267805 */ /* 0x000fe4000001ff00 */
[----:B------:R-:W-:Y:S02]  /*00f0*/  MOV R25, RZ ;  /* 0x000000ff00197202 */ /* 0x000fe40000000f00 */
[----:B------:R-:W-:Y:S02]  /*0100*/  CS2R R4, SRZ ;  /* 0x0000000000047805 */ /* 0x000fe4000001ff00 */
[----:B------:R-:W-:Y:S02]  /*0110*/  CS2R R6, SRZ ;  /* 0x0000000000067805 */ /* 0x000fe4000001ff00 */
[----:B------:R-:W-:Y:S02]  /*0120*/  CS2R R8, SRZ ;  /* 0x0000000000087805 */ /* 0x000fe4000001ff00 */
[----:B------:R-:W-:-:S02]  /*0130*/  CS2R R10, SRZ ;  /* 0x00000000000a7805 */ /* 0x000fc4000001ff00 */
[----:B------:R-:W-:Y:S02]  /*0140*/  CS2R R12, SRZ ;  /* 0x00000000000c7805 */ /* 0x000fe4000001ff00 */
[----:B------:R-:W-:Y:S02]  /*0150*/  CS2R R14, SRZ ;  /* 0x00000000000e7805 */ /* 0x000fe4000001ff00 */
[----:B------:R-:W-:Y:S02]  /*0160*/  CS2R R16, SRZ ;  /* 0x0000000000107805 */ /* 0x000fe4000001ff00 */
[----:B------:R-:W-:Y:S01]  /*0170*/  CS2R R18, SRZ ;  /* 0x0000000000127805 */ /* 0x000fe2000001ff00 */
[----:B------:R-:W2:Y:S01]  /*0180*/  LDCU.64 UR8, c[0x0][0x358] ;  /* 0x00006b00ff0877ac */ /* 0x000ea20008000a00 */
[----:B-1----:R-:W-:Y:S02]  /*0190*/  ULEA UR5, UR7, UR4, 0x18 ;  /* 0x0000000407057291 */ /* 0x002fe4000f8ec0ff */
[----:B------:R-:W-:Y:S01]  /*01a0*/  ULEA UR6, UR7, UR6, 0x18 ;  /* 0x0000000607067291 */ /* 0x000fe2000f8ec0ff */
[----:B0-----:R-:W-:-:S02]  /*01b0*/  SHF.L.U32 R56, R0, 0x3, RZ ;  /* 0x0000000300387819 */ /* 0x001fc400000006ff */
[----:B------:R-:W-:Y:S02]  /*01c0*/  LOP3.LUT R55, R0, 0x3f8, RZ, 0xc0, !PT ;  /* 0x000003f800377812 */ /* 0x000fe400078ec0ff */
[----:B------:R-:W-:Y:S02]  /*01d0*/  LOP3.LUT R56, R56, 0x38, RZ, 0xc0, !PT ;  /* 0x0000003838387812 */ /* 0x000fe400078ec0ff */
[----:B------:R-:W-:-:S07]  /*01e0*/  LEA R57, R0, UR5, 0x2 ;  /* 0x0000000500397c11 */ /* 0x000fce000f8e10ff */
.L_x_3:
[C---:B------:R-:W-:Y:S01]  /*01f0*/  LOP3.LUT R2, R0.reuse, 0xffff, RZ, 0xc0, !PT ;  /* 0x0000ffff00027812 */ /* 0x040fe200078ec0ff */
[----:B------:R-:W0:Y:S01]  /*0200*/  S2R R24, SR_TID.X ;  /* 0x0000000000187919 */ /* 0x000e220000002100 */
[----:B------:R-:W1:Y:S01]  /*0210*/  LDC.64 R26, c[0x0][0x380] ;  /* 0x0000e000ff1a7b82 */ /* 0x000e620000000a00 */
[----:B------:R-:W-:Y:S01]  /*0220*/  SHF.L.U32 R22, R0, 0x6, RZ ;  /* 0x0000000600167819 */ /* 0x000fe200000006ff */
[----:B------:R-:W-:Y:S01]  /*0230*/  UMOV UR4, URZ ;  /* 0x000000ff00047c82 */ /* 0x000fe20008000000 */
[----:B------:R-:W-:Y:S01]  /*0240*/  IMAD R2, R2, 0x788, RZ ;  /* 0x0000078802027824 */ /* 0x000fe200078e02ff */
[----:B------:R-:W3:Y:S01]  /*0250*/  S2R R21, SR_CTAID.X ;  /* 0x0000000000157919 */ /* 0x000ee20000002500 */
[----:B------:R-:W-:Y:S02]  /*0260*/  LOP3.LUT R29, R22, 0xff80, RZ, 0xc0, !PT ;  /* 0x0000ff80161d7812 */ /* 0x000fe400078ec0ff */
[----:B------:R-:W-:Y:S02]  /*0270*/  SHF.L.U32 R28, R0, 0x1, RZ ;  /* 0x00000001001c7819 */ /* 0x000fe400000006ff */
[----:B------:R-:W-:-:S02]  /*0280*/  SHF.R.U32.HI R2, RZ, 0x10, R2 ;  /* 0x00000010ff027819 */ /* 0x000fc40000011602 */
[----:B------:R-:W-:Y:S02]  /*0290*/  LOP3.LUT R29, R29, 0x1, R0, 0xf8, !PT ;  /* 0x000000011d1d7812 */ /* 0x000fe400078ef800 */
[----:B------:R-:W-:Y:S02]  /*02a0*/  PRMT R2, R2, 0x9910, RZ ;  /* 0x0000991002027816 */ /* 0x000fe400000000ff */
[----:B------:R-:W-:-:S03]  /*02b0*/  LEA R29, R54, R29, 0x7 ;  /* 0x0000001d361d7211 */ /* 0x000fc600078e38ff */
[----:B------:R-:W-:-:S05]  /*02c0*/  IMAD R2, R2, 0x22, RZ ;  /* 0x0000002202027824 */ /* 0x000fca00078e02ff */
[----:B------:R-:W-:-:S04]  /*02d0*/  IADD3 R2, PT, PT, RZ, -R2, RZ ;  /* 0x80000002ff027210 */ /* 0x000fc80007ffe0ff */
[----:B------:R-:W-:Y:S01]  /*02e0*/  PRMT R3, R2, 0x7710, RZ ;  /* 0x0000771002037816 */ /* 0x000fe200000000ff */
[----:B0-----:R-:W-:-:S04]  /*02f0*/  IMAD.SHL.U32 R24, R24, 0x10, RZ ;  /* 0x0000001018187824 */ /* 0x001fc800078e00ff */
[----:B------:R-:W-:-:S05]  /*0300*/  IMAD.IADD R3, R3, 0x1, R0 ;  /* 0x0000000103037824 */ /* 0x000fca00078e0200 */
[----:B------:R-:W-:-:S04]  /*0310*/  LOP3.LUT R3, R3, 0xffff, RZ, 0xc0, !PT ;  /* 0x0000ffff03037812 */ /* 0x000fc800078ec0ff */
[----:B------:R-:W-:-:S04]  /*0320*/  SHF.R.U32.HI R3, RZ, 0x1, R3 ;  /* 0x00000001ff037819 */ /* 0x000fc80000011603 */
[----:B------:R-:W-:Y:S02]  /*0330*/  LOP3.LUT R2, R3, 0xffff, RZ, 0xc0, !PT ;  /* 0x0000ffff03027812 */ /* 0x000fe400078ec0ff */
[----:B------:R-:W-:Y:S02]  /*0340*/  SHF.L.U32 R3, R0, 0x6, RZ ;  /* 0x0000000600037819 */ /* 0x000fe400000006ff */
[----:B------:R-:W-:Y:S02]  /*0350*/  IADD3 R23, PT, PT, R2, -0x3, RZ ;  /* 0xfffffffd02177810 */ /* 0x000fe40007ffe0ff */
[----:B------:R-:W-:Y:S02]  /*0360*/  LOP3.LUT R3, R3, 0xf80, RZ, 0xc0, !PT ;  /* 0x00000f8003037812 */ /* 0x000fe400078ec0ff */
[----:B------:R-:W-:Y:S02]  /*0370*/  IADD3 R2, PT, PT, R23, R54, RZ ;  /* 0x0000003617027210 */ /* 0x000fe40007ffe0ff */
[----:B------:R-:W-:-:S02]  /*0380*/  LOP3.LUT R23, R3, 0x1, R0, 0xf8, !PT ;  /* 0x0000000103177812 */ /* 0x000fc400078ef800 */
[----:B------:R-:W-:Y:S02]  /*0390*/  ISETP.GT.U32.AND P0, PT, R2, 0x10, PT ;  /* 0x000000100200780c */ /* 0x000fe40003f04070 */
[----:B------:R-:W-:Y:S02]  /*03a0*/  IADD3 R3, PT, PT, R24, 0x8, RZ ;  /* 0x0000000818037810 */ /* 0x000fe40007ffe0ff */
[----:B------:R-:W-:Y:S02]  /*03b0*/  LEA R23, R54, R23, 0x7 ;  /* 0x0000001736177211 */ /* 0x000fe400078e38ff */
[----:B------:R-:W-:Y:S02]  /*03c0*/  LOP3.LUT R2, R0, 0x8, RZ, 0xc0, !PT ;  /* 0x0000000800027812 */ /* 0x000fe400078ec0ff */
[----:B------:R-:W-:Y:S01]  /*03d0*/  LOP3.LUT R24, R3, 0x80, RZ, 0xc0, !PT ;  /* 0x0000008003187812 */ /* 0x000fe200078ec0ff */
[----:B-1----:R-:W-:-:S03]  /*03e0*/  IMAD.WIDE.U32 R22, R23, 0x4, R26 ;  /* 0x0000000417167825 */ /* 0x002fc600078e001a */
[----:B---3--:R-:W-:Y:S01]  /*03f0*/  LEA R33, R21, R24, 0x4 ;  /* 0x0000001815217211 */ /* 0x008fe200078e20ff */
[----:B------:R-:W-:Y:S01]  /*0400*/  IMAD.IADD R31, R2, 0x1, R21 ;  /* 0x00000001021f7824 */ /* 0x000fe200078e0215 */
[----:B------:R-:W-:Y:S01]  /*0410*/  LOP3.LUT R2, R28, 0xe, RZ, 0xc0, !PT ;  /* 0x0000000e1c027812 */ /* 0x000fe200078ec0ff */
[----:B------:R-:W-:Y:S01]  /*0420*/  IMAD.WIDE.U32 R26, R29, 0x4, R26 ;  /* 0x000000041d1a7825 */ /* 0x000fe200078e001a */
[----:B------:R-:W-:Y:S02]  /*0430*/  IADD3 R3, P1, PT, R22, 0x21a00, RZ ;  /* 0x00021a0016037810 */ /* 0x000fe40007f3e0ff */
[----:B------:R-:W-:Y:S02]  /*0440*/  LEA R31, R31, R2, 0x4 ;  /* 0x000000021f1f7211 */ /* 0x000fe400078e20ff */
[----:B------:R-:W-:Y:S02]  /*0450*/  IADD3 R58, P2, PT, R26, 0x10a00, RZ ;  /* 0x00010a001a3a7810 */ /* 0x000fe40007f5e0ff */
[----:B------:R-:W-:Y:S01]  /*0460*/  IADD3 R33, PT, PT, R2, R33, RZ ;  /* 0x0000002102217210 */ /* 0x000fe20007ffe0ff */
[----:B------:R-:W-:Y:S01]  /*0470*/  IMAD R22, R54, 0x4000, R31 ;  /* 0x0000400036167824 */ /* 0x000fe200078e021f */
[----:B------:R-:W-:-:S02]  /*0480*/  IADD3.X R23, PT, PT, RZ, R23, RZ, P1, !PT ;  /* 0x00000017ff177210 */ /* 0x000fc40000ffe4ff */
[----:B------:R-:W-:Y:S02]  /*0490*/  IADD3.X R59, PT, PT, RZ, R27, RZ, P2, !PT ;  /* 0x0000001bff3b7210 */ /* 0x000fe400017fe4ff */
[----:B------:R-:W-:Y:S02]  /*04a0*/  IADD3 R2, PT, PT, R29, -0x180, RZ ;  /* 0xfffffe801d027810 */ /* 0x000fe40007ffe0ff */
[----:B------:R-:W-:-:S07]  /*04b0*/  LEA R24, R54, R33, 0xe ;  /* 0x0000002136187211 */ /* 0x000fce00078e70ff */
.L_x_2:
[----:B------:R-:W0:Y:S01]  /*04c0*/  LDC.64 R26, c[0x0][0x380] ;  /* 0x0000e000ff1a7b82 */ /* 0x000e220000000a00 */
[----:B------:R-:W-:Y:S01]  /*04d0*/  HFMA2 R30, -RZ, RZ, 0, 0 ;  /* 0x00000000ff1e7431 */ /* 0x000fe200000001ff */
[----:B------:R-:W-:Y:S01]  /*04e0*/  MOV R28, RZ ;  /* 0x000000ff001c7202 */ /* 0x000fe20000000f00 */
[----:B------:R-:W-:Y:S01]  /*04f0*/  IMAD.MOV.U32 R34, RZ, RZ, RZ ;  /* 0x000000ffff227224 */ /* 0x000fe200078e00ff */
[----:B------:R-:W-:-:S05]  /*0500*/  MOV R32, RZ ;  /* 0x000000ff00207202 */ /* 0x000fca0000000f00 */
[----:B--2---:R-:W2:Y:S04]  /*0510*/  @!P0 LDG.E.CONSTANT R34, desc[UR8][R58.64+0x8800] ;  /* 0x008800083a228981 */ /* 0x004ea8000c1e9900 */
[----:B------:R-:W3:Y:S04]  /*0520*/  @!P0 LDG.E.CONSTANT R30, desc[UR8][R58.64+-0x8800] ;  /* 0xff7800083a1e8981 */ /* 0x000ee8000c1e9900 */
[----:B------:R-:W4:Y:S01]  /*0530*/  @!P0 LDG.E.CONSTANT R32, desc[UR8][R58.64] ;  /* 0x000000083a208981 */ /* 0x000f22000c1e9900 */
[----:B------:R-:W-:Y:S01]  /*0540*/  BAR.SYNC.DEFER_BLOCKING 0x0 ;  /* 0x0000000000007b1d */ /* 0x000fe20000010000 */
[----:B0-----:R-:W-:-:S05]  /*0550*/  IMAD.WIDE R26, R2, 0x4, R26 ;  /* 0x00000004021a7825 */ /* 0x001fca00078e021a */
[----:B------:R-:W5:Y:S01]  /*0560*/  @!P0 LDG.E.CONSTANT R28, desc[UR8][R26.64] ;  /* 0x000000081a1c8981 */ /* 0x000f62000c1e9900 */
[----:B------:R-:W-:Y:S01]  /*0570*/  ISETP.GT.U32.AND P1, PT, R0, 0x21, PT ;  /* 0x000000210000780c */ /* 0x000fe20003f24070 */
[----:B------:R-:W-:Y:S02]  /*0580*/  BSSY.RECONVERGENT B0, `(.L_x_0) ;  /* 0x000001b000007945 */ /* 0x000fe40003800200 */
[----:B--2---:R0:W-:Y:S04]  /*0590*/  STS [R57+0x660], R34 ;  /* 0x0006602239007388 */ /* 0x0041e80000000800 */
[----:B---3--:R0:W-:Y:S04]  /*05a0*/  STS [R57+0x220], R30 ;  /* 0x0002201e39007388 */ /* 0x0081e80000000800 */
[----:B----4-:R0:W-:Y:S04]  /*05b0*/  STS [R57+0x440], R32 ;  /* 0x0004402039007388 */ /* 0x0101e80000000800 */
[----:B-----5:R0:W-:Y:S01]  /*05c0*/  STS [R57], R28 ;  /* 0x0000001c39007388 */ /* 0x0201e20000000800 */
[----:B------:R-:W-:Y:S05]  /*05d0*/  @P1 BRA `(.L_x_1) ;  /* 0x0000000000541947 */ /* 0x000fea0003800000 */
[C---:B------:R-:W-:Y:S02]  /*05e0*/  ISETP.GT.U32.AND P2, PT, R0.reuse, 0xf, PT ;  /* 0x0000000f0000780c */ /* 0x040fe40003f44070 */
[----:B------:R-:W-:Y:S02]  /*05f0*/  LEA.HI R26, R0, R54, RZ, 0x1f ;  /* 0x00000036001a7211 */ /* 0x000fe400078ff8ff */
[----:B0-----:R-:W-:Y:S02]  /*0600*/  MOV R32, RZ ;  /* 0x000000ff00207202 */ /* 0x001fe40000000f00 */
[----:B------:R-:W-:-:S04]  /*0610*/  IADD3 R26, PT, PT, R26, -0x3, RZ ;  /* 0xfffffffd1a1a7810 */ /* 0x000fc80007ffe0ff */
[----:B------:R-:W-:-:S03]  /*0620*/  ISETP.GT.U32.AND P1, PT, R26, 0x10, PT ;  /* 0x000000101a00780c */ /* 0x000fc60003f24070 */
[----:B------:R-:W0:Y:S01]  /*0630*/  @!P2 LDC.64 R30, c[0x0][0x388] ;  /* 0x0000e200ff1eab82 */ /* 0x000e220000000a00 */
[----:B------:R-:W-:-:S09]  /*0640*/  @!P2 IADD3 R29, PT, PT, R24, 0x1, RZ ;  /* 0x00000001181da810 */ /* 0x000fd20007ffe0ff */
[----:B------:R-:W-:Y:S01]  /*0650*/  @!P1 MOV R28, R3 ;  /* 0x00000003001c9202 */ /* 0x000fe20000000f00 */
[----:B0-----:R-:W-:-:S04]  /*0660*/  @!P2 IMAD.WIDE.U32 R26, R22, 0x4, R30 ;  /* 0x00000004161aa825 */ /* 0x001fc800078e001e */
[----:B------:R-:W-:Y:S01]  /*0670*/  @!P2 IMAD.WIDE.U32 R30, R29, 0x4, R30 ;  /* 0x000000041d1ea825 */ /* 0x000fe200078e001e */
[----:B------:R-:W-:Y:S01]  /*0680*/  @!P1 MOV R29, R23 ;  /* 0x00000017001d9202 */ /* 0x000fe20000000f00 */
[----:B------:R-:W2:Y:S04]  /*0690*/  @!P2 LDG.E.CONSTANT R26, desc[UR8][R26.64] ;  /* 0x000000081a1aa981 */ /* 0x000ea8000c1e9900 */
[----:B------:R-:W3:Y:S04]  /*06a0*/  @!P1 LDG.E.CONSTANT R32, desc[UR8][R28.64] ;  /* 0x000000081c209981 */ /* 0x000ee8000c1e9900 */
[----:B------:R-:W2:Y:S01]  /*06b0*/  @!P2 LDG.E.CONSTANT R27, desc[UR8][R30.64] ;  /* 0x000000081e1ba981 */ /* 0x000ea2000c1e9900 */
[----:B------:R-:W-:Y:S01]  /*06c0*/  @!P2 MOV R33, 0x400 ;  /* 0x000004000021a802 */ /* 0x000fe20000000f00 */
[----:B------:R-:W0:Y:S04]  /*06d0*/  @!P2 S2R R34, SR_CgaCtaId ;  /* 0x000000000022a919 */ /* 0x000e280000008800 */
[----:B------:R-:W-:-:S05]  /*06e0*/  @!P2 VIADD R33, R33, 0x908 ;  /* 0x000009082121a836 */ /* 0x000fca0000000000 */
[----:B0-----:R-:W-:-:S04]  /*06f0*/  @!P2 LEA R33, R34, R33, 0x18 ;  /* 0x000000212221a211 */ /* 0x001fc800078ec0ff */
[----:B------:R-:W-:Y:S01]  /*0700*/  @!P2 LEA R33, R0, R33, 0x3 ;  /* 0x000000210021a211 */ /* 0x000fe200078e18ff */
[----:B---3--:R1:W-:Y:S04]  /*0710*/  STS [R57+0x880], R32 ;  /* 0x0008802039007388 */ /* 0x0083e80000000800 */
[----:B--2---:R1:W-:Y:S02]  /*0720*/  @!P2 STS.64 [R33], R26 ;  /* 0x0000001a2100a388 */ /* 0x0043e40000000a00 */
.L_x_1:
[----:B------:R-:W-:Y:S05]  /*0730*/  BSYNC.RECONVERGENT B0 ;  /* 0x0000000000007941 */ /* 0x000fea0003800200 */
.L_x_0:
[----:B------:R-:W-:Y:S01]  /*0740*/  BAR.SYNC.DEFER_BLOCKING 0x0 ;  /* 0x0000000000007b1d */ /* 0x000fe20000010000 */
[----:B------:R-:W-:Y:S01]  /*0750*/  UIADD3 UR4, UPT, UPT, UR4, 0x1, URZ ;  /* 0x0000000104047890 */ /* 0x000fe2000fffe0ff */
[----:B------:R-:W-:Y:S02]  /*0760*/  IADD3 R58, P1, PT, R58, 0x8, RZ ;  /* 0x000000083a3a7810 */ /* 0x000fe40007f3e0ff */
[----:B------:R-:W-:Y:S01]  /*0770*/  IADD3 R2, PT, PT, R2, 0x2, RZ ;  /* 0x0000000202027810 */ /* 0x000fe20007ffe0ff */
[----:B------:R-:W-:Y:S01]  /*0780*/  UISETP.NE.AND UP0, UPT, UR4, 0x40, UPT ;  /* 0x000000400400788c */ /* 0x000fe2000bf05270 */
[----:B------:R-:W-:Y:S02]  /*0790*/  IADD3.X R59, PT, PT, RZ, R59, RZ, P1, !PT ;  /* 0x0000003bff3b7210 */ /* 0x000fe40000ffe4ff */
[----:B------:R-:W-:Y:S02]  /*07a0*/  IADD3 R3, P1, PT, R3, 0x8, RZ ;  /* 0x0000000803037810 */ /* 0x000fe40007f3e0ff */
[----:B------:R-:W-:-:S02]  /*07b0*/  IADD3 R24, PT, PT, R24, 0x100, RZ ;  /* 0x0000010018187810 */ /* 0x000fc40007ffe0ff */
[----:B------:R-:W-:Y:S01]  /*07c0*/  IADD3 R22, PT, PT, R22, 0x100, RZ ;  /* 0x0000010016167810 */ /* 0x000fe20007ffe0ff */
[----:B------:R-:W-:Y:S01]  /*07d0*/  IMAD.X R23, RZ, RZ, R23, P1 ;  /* 0x000000ffff177224 */ /* 0x000fe200008e0617 */
[----:B-1----:R-:W-:Y:S04]  /*07e0*/  LDS.64 R26, [R56+UR6] ;  /* 0x00000006381a7984 */ /* 0x002fe80008000a00 */
[----:B------:R-:W1:Y:S04]  /*07f0*/  LDS.64 R36, [R55+UR5] ;  /* 0x0000000537247984 */ /* 0x000e680008000a00 */
[----:B0-----:R-:W0:Y:S04]  /*0800*/  LDS.64 R28, [R56+UR6+0x40] ;  /* 0x00004006381c7984 */ /* 0x001e280008000a00 */
[----:B------:R-:W2:Y:S04]  /*0810*/  LDS.64 R30, [R55+UR5+0x88] ;  /* 0x00008805371e7984 */ /* 0x000ea80008000a00 */
[----:B------:R-:W3:Y:S04]  /*0820*/  LDS.64 R34, [R55+UR5+0x110] ;  /* 0x0001100537227984 */ /* 0x000ee80008000a00 */
[----:B------:R-:W4:Y:S01]  /*0830*/  LDS.64 R32, [R55+UR5+0x198] ;  /* 0x0001980537207984 */ /* 0x000f220008000a00 */
[----:B-1----:R-:W-:Y:S01]  /*0840*/  FFMA R61, R36, R26, R20 ;  /* 0x0000001a243d7223 */ /* 0x002fe20000000014 */
[----:B------:R-:W-:-:S03]  /*0850*/  FFMA R36, R27, R36, R19 ;  /* 0x000000241b247223 */ /* 0x000fc60000000013 */
[-C--:B0-----:R-:W-:Y:S01]  /*0860*/  FFMA R20, R28, R37.reuse, R61 ;  /* 0x000000251c147223 */ /* 0x081fe2000000003d */
[----:B------:R-:W-:Y:S02]  /*0870*/  FFMA R19, R29, R37, R36 ;  /* 0x000000251d137223 */ /* 0x000fe40000000024 */
[----:B------:R-:W0:Y:S01]  /*0880*/  LDS.64 R36, [R55+UR5+0x220] ;  /* 0x0002200537247984 */ /* 0x000e220008000a00 */
[----:B--2---:R-:W-:Y:S01]  /*0890*/  FFMA R61, R30, R26, R18 ;  /* 0x0000001a1e3d7223 */ /* 0x004fe20000000012 */
[----:B------:R-:W-:-:S03]  /*08a0*/  FFMA R30, R27, R30, R17 ;  /* 0x0000001e1b1e7223 */ /* 0x000fc60000000011 */
[-C--:B------:R-:W-:Y:S01]  /*08b0*/  FFMA R18, R28, R31.reuse, R61 ;  /* 0x0000001f1c127223 */ /* 0x080fe2000000003d */
[----:B---3--:R-:W-:Y:S01]  /*08c0*/  FFMA R16, R34, R26, R16 ;  /* 0x0000001a22107223 */ /* 0x008fe20000000010 */
[----:B------:R-:W-:Y:S01]  /*08d0*/  FFMA R34, R27, R34, R15 ;  /* 0x000000221b227223 */ /* 0x000fe2000000000f */
[C---:B------:R-:W-:Y:S01]  /*08e0*/  FFMA R17, R29.reuse, R31, R30 ;  /* 0x0000001f1d117223 */ /* 0x040fe2000000001e */
[----:B----4-:R-:W-:Y:S01]  /*08f0*/  FFMA R61, R32, R26, R14 ;  /* 0x0000001a203d7223 */ /* 0x010fe2000000000e */
[CC--:B------:R-:W-:Y:S01]  /*0900*/  FFMA R16, R28.reuse, R35.reuse, R16 ;  /* 0x000000231c107223 */ /* 0x0c0fe20000000010 */
[----:B------:R-:W-:Y:S01]  /*0910*/  FFMA R15, R29, R35, R34 ;  /* 0x000000231d0f7223 */ /* 0x000fe20000000022 */
[----:B------:R-:W-:Y:S01]  /*0920*/  FFMA R32, R27, R32, R13 ;  /* 0x000000201b207223 */ /* 0x000fe2000000000d */
[-C--:B------:R-:W-:Y:S01]  /*0930*/  FFMA R14, R28, R33.reuse, R61 ;  /* 0x000000211c0e7223 */ /* 0x080fe2000000003d */
[----:B------:R-:W1:Y:S02]  /*0940*/  LDS.64 R34, [R55+UR5+0x2a8] ;  /* 0x0002a80537227984 */ /* 0x000e640008000a00 */
[----:B------:R-:W-:-:S02]  /*0950*/  FFMA R13, R29, R33, R32 ;  /* 0x000000211d0d7223 */ /* 0x000fc40000000020 */
[----:B------:R-:W2:Y:S04]  /*0960*/  LDS.64 R30, [R55+UR5+0x330] ;  /* 0x00033005371e7984 */ /* 0x000ea80008000a00 */
[----:B------:R-:W3:Y:S01]  /*0970*/  LDS.64 R32, [R55+UR5+0x3b8] ;  /* 0x0003b80537207984 */ /* 0x000ee20008000a00 */
[----:B0-----:R-:W-:Y:S01]  /*0980*/  FFMA R61, R36, R26, R12 ;  /* 0x0000001a243d7223 */ /* 0x001fe2000000000c */
[----:B------:R-:W-:-:S03]  /*0990*/  FFMA R36, R27, R36, R11 ;  /* 0x000000241b247223 */ /* 0x000fc6000000000b */
[-C--:B------:R-:W-:Y:S01]  /*09a0*/  FFMA R12, R28, R37.reuse, R61 ;  /* 0x000000251c0c7223 */ /* 0x080fe2000000003d */
[----:B------:R-:W-:Y:S02]  /*09b0*/  FFMA R11, R29, R37, R36 ;  /* 0x000000251d0b7223 */ /* 0x000fe40000000024 */
[----:B------:R-:W0:Y:S01]  /*09c0*/  LDS.64 R36, [R55+UR5+0x440] ;  /* 0x0004400537247984 */ /* 0x000e220008000a00 */
[----:B-1----:R-:W-:Y:S01]  /*09d0*/  FFMA R10, R34, R26, R10 ;  /* 0x0000001a220a7223 */ /* 0x002fe2000000000a */
[----:B------:R-:W-:Y:S01]  /*09e0*/  FFMA R34, R27, R34, R9 ;  /* 0x000000221b227223 */ /* 0x000fe20000000009 */
[----:B--2---:R-:W-:Y:S02]  /*09f0*/  FFMA R61, R30, R26, R8 ;  /* 0x0000001a1e3d7223 */ /* 0x004fe40000000008 */
[CC--:B------:R-:W-:Y:S01]  /*0a00*/  FFMA R10, R28.reuse, R35.reuse, R10 ;  /* 0x000000231c0a7223 */ /* 0x0c0fe2000000000a */
[----:B------:R-:W-:Y:S01]  /*0a10*/  FFMA R9, R29, R35, R34 ;  /* 0x000000231d097223 */ /* 0x000fe20000000022 */
[----:B------:R-:W-:Y:S01]  /*0a20*/  FFMA R30, R27, R30, R7 ;  /* 0x0000001e1b1e7223 */ /* 0x000fe20000000007 */
[----:B------:R-:W1:Y:S01]  /*0a30*/  LDS.64 R34, [R55+UR5+0x4c8] ;  /* 0x0004c80537227984 */ /* 0x000e620008000a00 */
[-C--:B------:R-:W-:Y:S01]  /*0a40*/  FFMA R8, R28, R31.reuse, R61 ;  /* 0x0000001f1c087223 */ /* 0x080fe2000000003d */
[----:B---3--:R-:W-:Y:S01]  /*0a50*/  FFMA R61, R32, R26, R6 ;  /* 0x0000001a203d7223 */ /* 0x008fe20000000006 */
[----:B------:R-:W-:Y:S01]  /*0a60*/  FFMA R7, R29, R31, R30 ;  /* 0x0000001f1d077223 */ /* 0x000fe2000000001e */
[----:B------:R-:W-:Y:S01]  /*0a70*/  FFMA R32, R27, R32, R5 ;  /* 0x000000201b207223 */ /* 0x000fe20000000005 */
[----:B------:R-:W2:Y:S01]  /*0a80*/  LDS.64 R30, [R55+UR5+0x550] ;  /* 0x00055005371e7984 */ /* 0x000ea20008000a00 */
[----:B------:R-:W-:-:S02]  /*0a90*/  FFMA R6, R28, R33, R61 ;  /* 0x000000211c067223 */ /* 0x000fc4000000003d */
[----:B------:R-:W-:Y:S02]  /*0aa0*/  FFMA R5, R29, R33, R32 ;  /* 0x000000211d057223 */ /* 0x000fe40000000020 */
[----:B------:R-:W-:Y:S01]  /*0ab0*/  LDS.64 R32, [R55+UR5+0x660] ;  /* 0x0006600537207984 */ /* 0x000fe20008000a00 */
[----:B0-----:R-:W-:Y:S01]  /*0ac0*/  FFMA R4, R36, R26, R4 ;  /* 0x0000001a24047223 */ /* 0x001fe20000000004 */
[----:B------:R-:W-:-:S03]  /*0ad0*/  FFMA R36, R27, R36, R25 ;  /* 0x000000241b247223 */ /* 0x000fc60000000019 */
[-C--:B------:R-:W-:Y:S01]  /*0ae0*/  FFMA R4, R28, R37.reuse, R4 ;  /* 0x000000251c047223 */ /* 0x080fe20000000004 */
[----:B------:R-:W-:Y:S02]  /*0af0*/  FFMA R25, R29, R37, R36 ;  /* 0x000000251d197223 */ /* 0x000fe40000000024 */
[----:B------:R-:W0:Y:S01]  /*0b00*/  LDS.64 R36, [R55+UR5+0x5d8] ;  /* 0x0005d80537247984 */ /* 0x000e220008000a00 */
[----:B-1----:R-:W-:Y:S01]  /*0b10*/  FFMA R61, R34, R26, R38 ;  /* 0x0000001a223d7223 */ /* 0x002fe20000000026 */
[----:B------:R-:W-:-:S03]  /*0b20*/  FFMA R34, R27, R34, R39 ;  /* 0x000000221b227223 */ /* 0x000fc60000000027 */
[-C--:B------:R-:W-:Y:S01]  /*0b30*/  FFMA R38, R28, R35.reuse, R61 ;  /* 0x000000231c267223 */ /* 0x080fe2000000003d */
[----:B--2---:R-:W-:Y:S01]  /*0b40*/  FFMA R61, R30, R26, R40 ;  /* 0x0000001a1e3d7223 */ /* 0x004fe20000000028 */
[----:B------:R-:W-:Y:S01]  /*0b50*/  FFMA R30, R27, R30, R41 ;  /* 0x0000001e1b1e7223 */ /* 0x000fe20000000029 */
[C---:B------:R-:W-:Y:S02]  /*0b60*/  FFMA R39, R29.reuse, R35, R34 ;  /* 0x000000231d277223 */ /* 0x040fe40000000022 */
[-C--:B------:R-:W-:Y:S01]  /*0b70*/  FFMA R40, R28, R31.reuse, R61 ;  /* 0x0000001f1c287223 */ /* 0x080fe2000000003d */
[----:B------:R-:W-:Y:S01]  /*0b80*/  FFMA R41, R29, R31, R30 ;  /* 0x0000001f1d297223 */ /* 0x000fe2000000001e */
[----:B------:R-:W1:Y:S04]  /*0b90*/  LDS.64 R34, [R55+UR5+0x6e8] ;  /* 0x0006e80537227984 */ /* 0x000e680008000a00 */
[----:B------:R-:W2:Y:S01]  /*0ba0*/  LDS.64 R30, [R55+UR5+0x770] ;  /* 0x00077005371e7984 */ /* 0x000ea20008000a00 */
[----:B0-----:R-:W-:Y:S01]  /*0bb0*/  FFMA R42, R36, R26, R42 ;  /* 0x0000001a242a7223 */ /* 0x001fe2000000002a */
[----:B------:R-:W-:-:S03]  /*0bc0*/  FFMA R36, R27, R36, R43 ;  /* 0x000000241b247223 */ /* 0x000fc6000000002b */
[-C--:B------:R-:W-:Y:S01]  /*0bd0*/  FFMA R42, R28, R37.reuse, R42 ;  /* 0x000000251c2a7223 */ /* 0x080fe2000000002a */
[----:B------:R-:W-:Y:S01]  /*0be0*/  FFMA R43, R29, R37, R36 ;  /* 0x000000251d2b7223 */ /* 0x000fe20000000024 */
[----:B------:R-:W-:Y:S01]  /*0bf0*/  FFMA R37, R32, R26, R44 ;  /* 0x0000001a20257223 */ /* 0x000fe2000000002c */
[----:B------:R-:W-:-:S03]  /*0c00*/  FFMA R32, R27, R32, R45 ;  /* 0x000000201b207223 */ /* 0x000fc6000000002d */
[-C--:B------:R-:W-:Y:S01]  /*0c10*/  FFMA R44, R28, R33.reuse, R37 ;  /* 0x000000211c2c7223 */ /* 0x080fe20000000025 */
[----:B------:R-:W-:Y:S01]  /*0c20*/  FFMA R45, R29, R33, R32 ;  /* 0x000000211d2d7223 */ /* 0x000fe20000000020 */
[----:B------:R-:W0:Y:S04]  /*0c30*/  LDS.64 R36, [R55+UR5+0x880] ;  /* 0x0008800537247984 */ /* 0x000e280008000a00 */
[----:B------:R-:W3:Y:S01]  /*0c40*/  LDS.64 R32, [R55+UR5+0x7f8] ;  /* 0x0007f80537207984 */ /* 0x000ee20008000a00 */
[----:B-1----:R-:W-:Y:S01]  /*0c50*/  FFMA R61, R34, R26, R46 ;  /* 0x0000001a223d7223 */ /* 0x002fe2000000002e */
[C---:B------:R-:W-:Y:S01]  /*0c60*/  FFMA R34, R27.reuse, R34, R47 ;  /* 0x000000221b227223 */ /* 0x040fe2000000002f */
[----:B--2---:R-:W-:Y:S01]  /*0c70*/  FFMA R48, R30, R26, R48 ;  /* 0x0000001a1e307223 */ /* 0x004fe20000000030 */
[----:B------:R-:W-:Y:S01]  /*0c80*/  FFMA R30, R27, R30, R49 ;  /* 0x0000001e1b1e7223 */ /* 0x000fe20000000031 */
[CC--:B------:R-:W-:Y:S01]  /*0c90*/  FFMA R46, R28.reuse, R35.reuse, R61 ;  /* 0x000000231c2e7223 */ /* 0x0c0fe2000000003d */
[C---:B------:R-:W-:Y:S01]  /*0ca0*/  FFMA R47, R29.reuse, R35, R34 ;  /* 0x000000231d2f7223 */ /* 0x040fe20000000022 */
[-C--:B------:R-:W-:Y:S01]  /*0cb0*/  FFMA R48, R28, R31.reuse, R48 ;  /* 0x0000001f1c307223 */ /* 0x080fe20000000030 */
[----:B------:R-:W-:Y:S01]  /*0cc0*/  FFMA R49, R29, R31, R30 ;  /* 0x0000001f1d317223 */ /* 0x000fe2000000001e */
[----:B0-----:R-:W-:Y:S01]  /*0cd0*/  FFMA R35, R36, R26, R52 ;  /* 0x0000001a24237223 */ /* 0x001fe20000000034 */
[C---:B------:R-:W-:Y:S01]  /*0ce0*/  FFMA R36, R27.reuse, R36, R53 ;  /* 0x000000241b247223 */ /* 0x040fe20000000035 */
[----:B---3--:R-:W-:Y:S01]  /*0cf0*/  FFMA R31, R32, R26, R50 ;  /* 0x0000001a201f7223 */ /* 0x008fe20000000032 */
[----:B------:R-:W-:Y:S01]  /*0d00*/  FFMA R32, R27, R32, R51 ;  /* 0x000000201b207223 */ /* 0x000fe20000000033 */
[CC--:B------:R-:W-:Y:S01]  /*0d10*/  FFMA R52, R28.reuse, R37.reuse, R35 ;  /* 0x000000251c347223 */ /* 0x0c0fe20000000023 */
[C---:B------:R-:W-:Y:S01]  /*0d20*/  FFMA R53, R29.reuse, R37, R36 ;  /* 0x000000251d357223 */ /* 0x040fe20000000024 */
[-C--:B------:R-:W-:Y:S01]  /*0d30*/  FFMA R50, R28, R33.reuse, R31 ;  /* 0x000000211c327223 */ /* 0x080fe2000000001f */
[----:B------:R-:W-:Y:S01]  /*0d40*/  FFMA R51, R29, R33, R32 ;  /* 0x000000211d337223 */ /* 0x000fe20000000020 */
[----:B------:R-:W-:Y:S06]  /*0d50*/  BRA.U UP0, `(.L_x_2) ;  /* 0xfffffff500d87547 */ /* 0x000fec000b83ffff */
[----:B------:R-:W-:-:S04]  /*0d60*/  IADD3 R54, PT, PT, R54, 0x1, RZ ;  /* 0x0000000136367810 */ /* 0x000fc80007ffe0ff */
[----:B------:R-:W-:-:S13]  /*0d70*/  ISETP.NE.AND P0, PT, R54, 0x7, PT ;  /* 0x000000073600780c */ /* 0x000fda0003f05270 */
[----:B------:R-:W-:Y:S05]  /*0d80*/  @P0 BRA `(.L_x_3) ;  /* 0xfffffff400180947 */ /* 0x000fea000383ffff */
[----:B------:R-:W0:Y:S01]  /*0d90*/  S2R R24, SR_TID.X ;  /* 0x0000000000187919 */ /* 0x000e220000002100 */
[----:B------:R-:W1:Y:S01]  /*0da0*/  LDC.64 R2, c[0x0][0x398] ;  /* 0x0000e600ff027b82 */ /* 0x000e620000000a00 */
[----:B0-----:R-:W-:-:S04]  /*0db0*/  SHF.L.U32 R0, R24, 0x1, RZ ;  /* 0x0000000118007819 */ /* 0x001fc800000006ff */
[----:B------:R-:W-:-:S04]  /*0dc0*/  LOP3.LUT R0, R0, 0xe, RZ, 0xc0, !PT ;  /* 0x0000000e00007812 */ /* 0x000fc800078ec0ff */
[----:B------:R-:W-:-:S05]  /*0dd0*/  LEA R27, R21, R0, 0x4 ;  /* 0x00000000151b7211 */ /* 0x000fca00078e20ff */
[----:B-1----:R-:W-:Y:S02]  /*0de0*/  IMAD.WIDE.U32 R22, R27, 0x4, R2 ;  /* 0x000000041b167825 */ /* 0x002fe400078e0002 */
[----:B------:R-:W0:Y:S03]  /*0df0*/  LDC.64 R2, c[0x0][0x390] ;  /* 0x0000e400ff027b82 */ /* 0x000e260000000a00 */
[----:B------:R-:W2:Y:S04]  /*0e00*/  LDG.E.CONSTANT R21, desc[UR8][R22.64] ;  /* 0x0000000816157981 */ /* 0x000ea8000c1e9900 */
[----:B------:R-:W3:Y:S01]  /*0e10*/  LDG.E.CONSTANT R0, desc[UR8][R22.64+0x4] ;  /* 0x0000040816007981 */ /* 0x000ee2000c1e9900 */
[----:B------:R-:W-:-:S04]  /*0e20*/  SHF.L.U32 R24, R24, 0x4, RZ ;  /* 0x0000000418187819 */ /* 0x000fc800000006ff */
[----:B------:R-:W-:-:S04]  /*0e30*/  LOP3.LUT R24, R24, 0x3f80, RZ, 0xc0, !PT ;  /* 0x00003f8018187812 */ /* 0x000fc800078ec0ff */
[----:B------:R-:W-:-:S05]  /*0e40*/  IADD3 R27, PT, PT, R27, R24, RZ ;  /* 0x000000181b1b7210 */ /* 0x000fca0007ffe0ff */
[----:B0-----:R-:W-:-:S04]  /*0e50*/  IMAD.WIDE.U32 R2, R27, 0x4, R2 ;  /* 0x000000041b027825 */ /* 0x001fc800078e0002 */
[--C-:B--2---:R-:W-:Y:S01]  /*0e60*/  FADD R20, R20, R21.reuse ;  /* 0x0000001514147221 */ /* 0x104fe20000000000 */
[--C-:B------:R-:W-:Y:S01]  /*0e70*/  FADD R18, R18, R21.reuse ;  /* 0x0000001512127221 */ /* 0x100fe20000000000 */
[--C-:B------:R-:W-:Y:S01]  /*0e80*/  FADD R16, R16, R21.reuse ;  /* 0x0000001510107221 */ /* 0x100fe20000000000 */
[--C-:B------:R-:W-:Y:S01]  /*0e90*/  FADD R14, R14, R21.reuse ;  /* 0x000000150e0e7221 */ /* 0x100fe20000000000 */
[--C-:B------:R-:W-:Y:S01]  /*0ea0*/  FADD R12, R12, R21.reuse ;  /* 0x000000150c0c7221 */ /* 0x100fe20000000000 */
[--C-:B------:R-:W-:Y:S01]  /*0eb0*/  FADD R10, R10, R21.reuse ;  /* 0x000000150a0a7221 */ /* 0x100fe20000000000 */
[--C-:B------:R-:W-:Y:S01]  /*0ec0*/  FADD R8, R8, R21.reuse ;  /* 0x0000001508087221 */ /* 0x100fe20000000000 */
[--C-:B---3--:R-:W-:Y:S01]  /*0ed0*/  FADD R7, R7, R0.reuse ;  /* 0x0000000007077221 */ /* 0x108fe20000000000 */
[--C-:B------:R-:W-:Y:S01]  /*0ee0*/  FADD R6, R6, R21.reuse ;  /* 0x0000001506067221 */ /* 0x100fe20000000000 */
        /* <DEDUP_REMOVED lines=8> */
[----:B------:R-:W-:Y:S01]  /*0f70*/  FADD R52, R52, R21 ;  /* 0x0000001534347221 */ /* 0x000fe20000000000 */
[----:B------:R-:W-:Y:S01]  /*0f80*/  FMNMX R23, RZ, R20, !PT ;  /* 0x00000014ff177209 */ /* 0x000fe20007800000 */
[--C-:B------:R-:W-:Y:S01]  /*0f90*/  FADD R19, R19, R0.reuse ;  /* 0x0000000013137221 */ /* 0x100fe20000000000 */
        /* <DEDUP_REMOVED lines=20> */
[----:B------:R-:W-:Y:S01]  /*10e0*/  FMNMX R7, RZ, R7, !PT ;  /* 0x00000007ff077209 */ /* 0x000fe20007800000 */
[----:B------:R-:W-:Y:S01]  /*10f0*/  FADD R0, R53, R0 ;  /* 0x0000000035007221 */ /* 0x000fe20000000000 */
[----:B------:R0:W-:Y:S01]  /*1100*/  STG.E desc[UR8][R2.64], R23 ;  /* 0x0000001702007986 */ /* 0x0001e2000c101908 */
[----:B------:R-:W-:-:S02]  /*1110*/  FMNMX R37, RZ, R38, !PT ;  /* 0x00000026ff257209 */ /* 0x000fc40007800000 */
[----:B------:R-:W-:Y:S01]  /*1120*/  FMNMX R55, RZ, R40, !PT ;  /* 0x00000028ff377209 */ /* 0x000fe20007800000 */
[----:B------:R1:W-:Y:S01]  /*1130*/  STG.E desc[UR8][R2.64+0x2200], R27 ;  /* 0x0022001b02007986 */ /* 0x0003e2000c101908 */
[----:B------:R-:W-:Y:S02]  /*1140*/  FMNMX R57, RZ, R42, !PT ;  /* 0x0000002aff397209 */ /* 0x000fe40007800000 */
[----:B------:R-:W-:Y:S01]  /*1150*/  FMNMX R19, RZ, R19, !PT ;  /* 0x00000013ff137209 */ /* 0x000fe20007800000 */
[----:B------:R2:W-:Y:S01]  /*1160*/  STG.E desc[UR8][R2.64+0x4400], R21 ;  /* 0x0044001502007986 */ /* 0x0005e2000c101908 */
[----:B------:R-:W-:Y:S02]  /*1170*/  FMNMX R17, RZ, R17, !PT ;  /* 0x00000011ff117209 */ /* 0x000fe40007800000 */
[----:B------:R-:W-:Y:S01]  /*1180*/  FMNMX R15, RZ, R15, !PT ;  /* 0x0000000fff0f7209 */ /* 0x000fe20007800000 */
[----:B------:R3:W-:Y:S01]  /*1190*/  STG.E desc[UR8][R2.64+0x6600], R29 ;  /* 0x0066001d02007986 */ /* 0x0007e2000c101908 */
[----:B0-----:R-:W-:-:S02]  /*11a0*/  FMNMX R23, RZ, R6, !PT ;  /* 0x00000006ff177209 */ /* 0x001fc40007800000 */
[----:B------:R-:W-:Y:S01]  /*11b0*/  FMNMX R13, RZ, R13, !PT ;  /* 0x0000000dff0d7209 */ /* 0x000fe20007800000 */
[----:B------:R0:W-:Y:S01]  /*11c0*/  STG.E desc[UR8][R2.64+0x8800], R31 ;  /* 0x0088001f02007986 */ /* 0x0001e2000c101908 */
[----:B-1----:R-:W-:Y:S02]  /*11d0*/  FMNMX R27, RZ, R4, !PT ;  /* 0x00000004ff1b7209 */ /* 0x002fe40007800000 */
[----:B------:R-:W-:Y:S01]  /*11e0*/  FMNMX R11, RZ, R11, !PT ;  /* 0x0000000bff0b7209 */ /* 0x000fe20007800000 */
[----:B------:R1:W-:Y:S01]  /*11f0*/  STG.E desc[UR8][R2.64+0xaa00], R33 ;  /* 0x00aa002102007986 */ /* 0x0003e2000c101908 */
[----:B--2---:R-:W-:Y:S02]  /*1200*/  FMNMX R21, RZ, R44, !PT ;  /* 0x0000002cff157209 */ /* 0x004fe40007800000 */
[----:B------:R-:W-:Y:S01]  /*1210*/  FMNMX R9, RZ, R9, !PT ;  /* 0x00000009ff097209 */ /* 0x000fe20007800000 */
[----:B------:R2:W-:Y:S01]  /*1220*/  STG.E desc[UR8][R2.64+0xcc00], R35 ;  /* 0x00cc002302007986 */ /* 0x0005e2000c101908 */
[----:B---3--:R-:W-:-:S02]  /*1230*/  FMNMX R29, RZ, R46, !PT ;  /* 0x0000002eff1d7209 */ /* 0x008fc40007800000 */
[----:B------:R-:W-:Y:S01]  /*1240*/  FMNMX R5, RZ, R5, !PT ;  /* 0x00000005ff057209 */ /* 0x000fe20007800000 */
[----:B------:R3:W-:Y:S01]  /*1250*/  STG.E desc[UR8][R2.64+0xcc04], R7 ;  /* 0x00cc040702007986 */ /* 0x0007e2000c101908 */
[----:B0-----:R-:W-:Y:S02]  /*1260*/  FMNMX R31, RZ, R48, !PT ;  /* 0x00000030ff1f7209 */ /* 0x001fe40007800000 */
[----:B------:R-:W-:Y:S01]  /*1270*/  FMNMX R25, RZ, R25, !PT ;  /* 0x00000019ff197209 */ /* 0x000fe20007800000 */
[----:B------:R-:W-:Y:S01]  /*1280*/  STG.E desc[UR8][R2.64+0xee00], R23 ;  /* 0x00ee001702007986 */ /* 0x000fe2000c101908 */
[----:B-1----:R-:W-:Y:S02]  /*1290*/  FMNMX R33, RZ, R50, !PT ;  /* 0x00000032ff217209 */ /* 0x002fe40007800000 */
[----:B------:R-:W-:Y:S01]  /*12a0*/  FMNMX R39, RZ, R39, !PT ;  /* 0x00000027ff277209 */ /* 0x000fe20007800000 */
[----:B------:R-:W-:Y:S01]  /*12b0*/  STG.E desc[UR8][R2.64+0x11000], R27 ;  /* 0x0110001b02007986 */ /* 0x000fe2000c101908 */
[----:B--2---:R-:W-:-:S02]  /*12c0*/  FMNMX R35, RZ, R52, !PT ;  /* 0x00000034ff237209 */ /* 0x004fc40007800000 */
[----:B------:R-:W-:Y:S01]  /*12d0*/  FMNMX R41, RZ, R41, !PT ;  /* 0x00000029ff297209 */ /* 0x000fe20007800000 */
[----:B------:R-:W-:Y:S01]  /*12e0*/  STG.E desc[UR8][R2.64+0x13200], R37 ;  /* 0x0132002502007986 */ /* 0x000fe2000c101908 */
[----:B------:R-:W-:Y:S02]  /*12f0*/  FMNMX R43, RZ, R43, !PT ;  /* 0x0000002bff2b7209 */ /* 0x000fe40007800000 */
[----:B------:R-:W-:Y:S01]  /*1300*/  FMNMX R45, RZ, R45, !PT ;  /* 0x0000002dff2d7209 */ /* 0x000fe20007800000 */
[----:B------:R-:W-:Y:S01]  /*1310*/  STG.E desc[UR8][R2.64+0x15400], R55 ;  /* 0x0154003702007986 */ /* 0x000fe2000c101908 */
[----:B------:R-:W-:Y:S02]  /*1320*/  FMNMX R47, RZ, R47, !PT ;  /* 0x0000002fff2f7209 */ /* 0x000fe40007800000 */
[----:B------:R-:W-:Y:S01]  /*1330*/  FMNMX R49, RZ, R49, !PT ;  /* 0x00000031ff317209 */ /* 0x000fe20007800000 */
[----:B------:R-:W-:Y:S01]  /*1340*/  STG.E desc[UR8][R2.64+0x17600], R57 ;  /* 0x0176003902007986 */ /* 0x000fe2000c101908 */
[----:B------:R-:W-:-:S02]  /*1350*/  FMNMX R51, RZ, R51, !PT ;  /* 0x00000033ff337209 */ /* 0x000fc40007800000 */
[----:B---3--:R-:W-:Y:S01]  /*1360*/  FMNMX R7, RZ, R0, !PT ;  /* 0x00000000ff077209 */ /* 0x008fe20007800000 */
[----:B------:R-:W-:Y:S04]  /*1370*/  STG.E desc[UR8][R2.64+0x19800], R21 ;  /* 0x0198001502007986 */ /* 0x000fe8000c101908 */
        /* <DEDUP_REMOVED lines=19> */
[----:B------:R-:W-:Y:S01]  /*14b0*/  STG.E desc[UR8][R2.64+0x22004], R7 ;  /* 0x0220040702007986 */ /* 0x000fe2000c101908 */
[----:B------:R-:W-:Y:S05]  /*14c0*/  EXIT ;  /* 0x000000000000794d */ /* 0x000fea0003800000 */
.L_x_4:
[----:B------:R-:W-:-:S00]  /*14d0*/  BRA `(.L_x_4) ;  /* 0xfffffffc00fc7947 */ /* 0x000fc0000383ffff */
[----:B------:R-:W-:-:S00]  /*14e0*/  NOP ;  /* 0x0000000000007918 */ /* 0x000fc00000000000 */
        /* <DEDUP_REMOVED lines=9> */
.L_x_5:


//--------------------- .nv.shared.my_kernel_kernel0 --------------------------
	.section	.nv.shared.my_kernel_kernel0,"aw",@nobits
	.sectionflags	@""
	.align	4
.nv.shared.my_kernel_kernel0:
	.zero		3464


//--------------------- .nv.shared.reserved.0     --------------------------
	.section	.nv.shared.reserved.0,"aw",@nobits
	.weak		__nv_reservedSMEM_offset_0_alias
	.size		__nv_reservedSMEM_offset_0_alias, 0, 64
	.other		__nv_reservedSMEM_offset_0_alias,@"STO_CUDA_RESERVED_SHARED STV_DEFAULT"
__nv_reservedSMEM_offset_0_alias:
	.zero		0
	.zero		64


//--------------------- .nv.constant0.my_kernel_kernel0 --------------------------
	.section	.nv.constant0.my_kernel_kernel0,"a",@progbits
	.sectionflags	@""
	.align	4
.nv.constant0.my_kernel_kernel0:
	.zero		928


//--------------------- SYMBOLS --------------------------

	.type		.nv.reservedSmem.offset0,@object
	.size		.nv.reservedSmem.offset0,0x4
	.type		.nv.reservedSmem.cap,@object
	.size		.nv.reservedSmem.cap,0x4
